//
// Generated by NVIDIA NVVM Compiler
//
// Compiler Build ID: CL-36424714
// Cuda compilation tools, release 13.0, V13.0.88
// Based on NVVM 20.0.0
//

.version 9.0
.target sm_100
.address_size 64

	// .globl	_Z11diff_kernelPiS_S_i

.visible .entry _Z11diff_kernelPiS_S_i(
	.param .u64 .ptr .align 1 _Z11diff_kernelPiS_S_i_param_0,
	.param .u64 .ptr .align 1 _Z11diff_kernelPiS_S_i_param_1,
	.param .u64 .ptr .align 1 _Z11diff_kernelPiS_S_i_param_2,
	.param .u32 _Z11diff_kernelPiS_S_i_param_3
)
{
	.reg .pred 	%p<10>;
	.reg .b32 	%r<124>;
	.reg .b64 	%rd<26>;

	ld.param.u64 	%rd7, [_Z11diff_kernelPiS_S_i_param_0];
	ld.param.u64 	%rd8, [_Z11diff_kernelPiS_S_i_param_1];
	ld.param.u64 	%rd9, [_Z11diff_kernelPiS_S_i_param_2];
	ld.param.u32 	%r22, [_Z11diff_kernelPiS_S_i_param_3];
	cvta.to.global.u64 	%rd1, %rd9;
	cvta.to.global.u64 	%rd2, %rd8;
	cvta.to.global.u64 	%rd3, %rd7;
	setp.lt.s32 	%p1, %r22, 1;
	@%p1 bra 	$L__BB0_13;
	mov.u32 	%r24, %tid.x;
	mov.u32 	%r25, %ntid.x;
	mov.u32 	%r26, %ctaid.x;
	mad.lo.s32 	%r27, %r26, %r25, %r24;
	mul.lo.s32 	%r1, %r22, %r27;
	and.b32  	%r2, %r22, 15;
	setp.lt.u32 	%p2, %r22, 16;
	mov.b32 	%r120, 0;
	@%p2 bra 	$L__BB0_4;
	and.b32  	%r120, %r22, 2147483632;
	neg.s32 	%r118, %r120;
	add.s64 	%rd4, %rd3, 32;
	add.s64 	%rd5, %rd2, 32;
	add.s64 	%rd6, %rd1, 32;
	mov.u32 	%r117, %r1;
$L__BB0_3:
	.pragma "nounroll";
	mul.wide.s32 	%rd10, %r117, 4;
	add.s64 	%rd11, %rd4, %rd10;
	add.s64 	%rd12, %rd5, %rd10;
	add.s64 	%rd13, %rd6, %rd10;
	ld.global.u32 	%r28, [%rd11+-32];
	ld.global.u32 	%r29, [%rd12+-32];
	sub.s32 	%r30, %r28, %r29;
	st.global.u32 	[%rd13+-32], %r30;
	ld.global.u32 	%r31, [%rd11+-28];
	ld.global.u32 	%r32, [%rd12+-28];
	sub.s32 	%r33, %r31, %r32;
	st.global.u32 	[%rd13+-28], %r33;
	ld.global.u32 	%r34, [%rd11+-24];
	ld.global.u32 	%r35, [%rd12+-24];
	sub.s32 	%r36, %r34, %r35;
	st.global.u32 	[%rd13+-24], %r36;
	ld.global.u32 	%r37, [%rd11+-20];
	ld.global.u32 	%r38, [%rd12+-20];
	sub.s32 	%r39, %r37, %r38;
	st.global.u32 	[%rd13+-20], %r39;
	ld.global.u32 	%r40, [%rd11+-16];
	ld.global.u32 	%r41, [%rd12+-16];
	sub.s32 	%r42, %r40, %r41;
	st.global.u32 	[%rd13+-16], %r42;
	ld.global.u32 	%r43, [%rd11+-12];
	ld.global.u32 	%r44, [%rd12+-12];
	sub.s32 	%r45, %r43, %r44;
	st.global.u32 	[%rd13+-12], %r45;
	ld.global.u32 	%r46, [%rd11+-8];
	ld.global.u32 	%r47, [%rd12+-8];
	sub.s32 	%r48, %r46, %r47;
	st.global.u32 	[%rd13+-8], %r48;
	ld.global.u32 	%r49, [%rd11+-4];
	ld.global.u32 	%r50, [%rd12+-4];
	sub.s32 	%r51, %r49, %r50;
	st.global.u32 	[%rd13+-4], %r51;
	ld.global.u32 	%r52, [%rd11];
	ld.global.u32 	%r53, [%rd12];
	sub.s32 	%r54, %r52, %r53;
	st.global.u32 	[%rd13], %r54;
	ld.global.u32 	%r55, [%rd11+4];
	ld.global.u32 	%r56, [%rd12+4];
	sub.s32 	%r57, %r55, %r56;
	st.global.u32 	[%rd13+4], %r57;
	ld.global.u32 	%r58, [%rd11+8];
	ld.global.u32 	%r59, [%rd12+8];
	sub.s32 	%r60, %r58, %r59;
	st.global.u32 	[%rd13+8], %r60;
	ld.global.u32 	%r61, [%rd11+12];
	ld.global.u32 	%r62, [%rd12+12];
	sub.s32 	%r63, %r61, %r62;
	st.global.u32 	[%rd13+12], %r63;
	ld.global.u32 	%r64, [%rd11+16];
	ld.global.u32 	%r65, [%rd12+16];
	sub.s32 	%r66, %r64, %r65;
	st.global.u32 	[%rd13+16], %r66;
	ld.global.u32 	%r67, [%rd11+20];
	ld.global.u32 	%r68, [%rd12+20];
	sub.s32 	%r69, %r67, %r68;
	st.global.u32 	[%rd13+20], %r69;
	ld.global.u32 	%r70, [%rd11+24];
	ld.global.u32 	%r71, [%rd12+24];
	sub.s32 	%r72, %r70, %r71;
	st.global.u32 	[%rd13+24], %r72;
	ld.global.u32 	%r73, [%rd11+28];
	ld.global.u32 	%r74, [%rd12+28];
	sub.s32 	%r75, %r73, %r74;
	st.global.u32 	[%rd13+28], %r75;
	add.s32 	%r118, %r118, 16;
	add.s32 	%r117, %r117, 16;
	setp.ne.s32 	%p3, %r118, 0;
	@%p3 bra 	$L__BB0_3;
$L__BB0_4:
	setp.eq.s32 	%p4, %r2, 0;
	@%p4 bra 	$L__BB0_13;
	and.b32  	%r10, %r22, 7;
	setp.lt.u32 	%p5, %r2, 8;
	@%p5 bra 	$L__BB0_7;
	add.s32 	%r76, %r120, %r1;
	mul.wide.s32 	%rd14, %r76, 4;
	add.s64 	%rd15, %rd3, %rd14;
	ld.global.u32 	%r77, [%rd15];
	add.s64 	%rd16, %rd2, %rd14;
	ld.global.u32 	%r78, [%rd16];
	sub.s32 	%r79, %r77, %r78;
	add.s64 	%rd17, %rd1, %rd14;
	st.global.u32 	[%rd17], %r79;
	ld.global.u32 	%r80, [%rd15+4];
	ld.global.u32 	%r81, [%rd16+4];
	sub.s32 	%r82, %r80, %r81;
	st.global.u32 	[%rd17+4], %r82;
	ld.global.u32 	%r83, [%rd15+8];
	ld.global.u32 	%r84, [%rd16+8];
	sub.s32 	%r85, %r83, %r84;
	st.global.u32 	[%rd17+8], %r85;
	ld.global.u32 	%r86, [%rd15+12];
	ld.global.u32 	%r87, [%rd16+12];
	sub.s32 	%r88, %r86, %r87;
	st.global.u32 	[%rd17+12], %r88;
	ld.global.u32 	%r89, [%rd15+16];
	ld.global.u32 	%r90, [%rd16+16];
	sub.s32 	%r91, %r89, %r90;
	st.global.u32 	[%rd17+16], %r91;
	ld.global.u32 	%r92, [%rd15+20];
	ld.global.u32 	%r93, [%rd16+20];
	sub.s32 	%r94, %r92, %r93;
	st.global.u32 	[%rd17+20], %r94;
	ld.global.u32 	%r95, [%rd15+24];
	ld.global.u32 	%r96, [%rd16+24];
	sub.s32 	%r97, %r95, %r96;
	st.global.u32 	[%rd17+24], %r97;
	ld.global.u32 	%r98, [%rd15+28];
	ld.global.u32 	%r99, [%rd16+28];
	sub.s32 	%r100, %r98, %r99;
	st.global.u32 	[%rd17+28], %r100;
	add.s32 	%r120, %r120, 8;
$L__BB0_7:
	setp.eq.s32 	%p6, %r10, 0;
	@%p6 bra 	$L__BB0_13;
	and.b32  	%r13, %r22, 3;
	setp.lt.u32 	%p7, %r10, 4;
	@%p7 bra 	$L__BB0_10;
	add.s32 	%r101, %r120, %r1;
	mul.wide.s32 	%rd18, %r101, 4;
	add.s64 	%rd19, %rd3, %rd18;
	ld.global.u32 	%r102, [%rd19];
	add.s64 	%rd20, %rd2, %rd18;
	ld.global.u32 	%r103, [%rd20];
	sub.s32 	%r104, %r102, %r103;
	add.s64 	%rd21, %rd1, %rd18;
	st.global.u32 	[%rd21], %r104;
	ld.global.u32 	%r105, [%rd19+4];
	ld.global.u32 	%r106, [%rd20+4];
	sub.s32 	%r107, %r105, %r106;
	st.global.u32 	[%rd21+4], %r107;
	ld.global.u32 	%r108, [%rd19+8];
	ld.global.u32 	%r109, [%rd20+8];
	sub.s32 	%r110, %r108, %r109;
	st.global.u32 	[%rd21+8], %r110;
	ld.global.u32 	%r111, [%rd19+12];
	ld.global.u32 	%r112, [%rd20+12];
	sub.s32 	%r113, %r111, %r112;
	st.global.u32 	[%rd21+12], %r113;
	add.s32 	%r120, %r120, 4;
$L__BB0_10:
	setp.eq.s32 	%p8, %r13, 0;
	@%p8 bra 	$L__BB0_13;
	add.s32 	%r123, %r120, %r1;
	neg.s32 	%r122, %r13;
$L__BB0_12:
	.pragma "nounroll";
	mul.wide.s32 	%rd22, %r123, 4;
	add.s64 	%rd23, %rd1, %rd22;
	add.s64 	%rd24, %rd2, %rd22;
	add.s64 	%rd25, %rd3, %rd22;
	ld.global.u32 	%r114, [%rd25];
	ld.global.u32 	%r115, [%rd24];
	sub.s32 	%r116, %r114, %r115;
	st.global.u32 	[%rd23], %r116;
	add.s32 	%r123, %r123, 1;
	add.s32 	%r122, %r122, 1;
	setp.ne.s32 	%p9, %r122, 0;
	@%p9 bra 	$L__BB0_12;
$L__BB0_13:
	ret;

}


// ===== COMPILED SASS (sm_100) =====

	.target	sm_100

	.elftype	@"ET_EXEC"


//--------------------- .note.nv.tkinfo           --------------------------
	.section	.note.nv.tkinfo,"",@"SHT_NOTE"
	.sectionflags	@"SHF_NOTE_NV_TKINFO"
	.tkinfo
        /*0018*/ 	.word	0x00000002
        /*0030*/ 	.string	""
        /*0030*/ 	.string	"ptxas"
        /*0030*/ 	.string	"Cuda compilation tools, release 13.0, V13.0.88"
        /*0030*/ 	.string	"Build cuda_13.0.r13.0/compiler.36424714_0"
        /*0030*/ 	.string	"-arch sm_100 -m 64 "



//--------------------- .note.nv.cuinfo           --------------------------
	.section	.note.nv.cuinfo,"",@"SHT_NOTE"
	.sectionflags	@"SHF_NOTE_NV_CUINFO"
        /*0018*/ 	.short	0x0002
        /*001a*/ 	.short	0x0064
        /*001c*/ 	.short	0x0082
	.zero		2


//--------------------- .nv.info                  --------------------------
	.section	.nv.info,"",@"SHT_CUDA_INFO"
	.align	4


	//----- nvinfo : EIATTR_REGCOUNT
	.align		4
        /*0000*/ 	.byte	0x04, 0x2f
        /*0002*/ 	.short	(.L_1 - .L_0)
	.align		4
.L_0:
        /*0004*/ 	.word	index@(_Z11diff_kernelPiS_S_i)
        /*0008*/ 	.word	0x00000016


	//----- nvinfo : EIATTR_FRAME_SIZE
	.align		4
.L_1:
        /*000c*/ 	.byte	0x04, 0x11
        /*000e*/ 	.short	(.L_3 - .L_2)
	.align		4
.L_2:
        /*0010*/ 	.word	index@(_Z11diff_kernelPiS_S_i)
        /*0014*/ 	.word	0x00000000


	//----- nvinfo : EIATTR_MIN_STACK_SIZE
	.align		4
.L_3:
        /*0018*/ 	.byte	0x04, 0x12
        /*001a*/ 	.short	(.L_5 - .L_4)
	.align		4
.L_4:
        /*001c*/ 	.word	index@(_Z11diff_kernelPiS_S_i)
        /*0020*/ 	.word	0x00000000
.L_5:


//--------------------- .nv.compat                --------------------------
	.section	.nv.compat,"",@"SHT_CUDA_COMPAT_INFO"
	.align	4
        /*0000*/ 	.byte	0x02, 0x09, 0x00, 0x00, 0x02, 0x02, 0x01, 0x00, 0x02, 0x05, 0x05, 0x00, 0x03, 0x07, 0x01, 0x01
        /*0010*/ 	.byte	0x02, 0x03, 0x00, 0x00, 0x02, 0x06, 0x01, 0x00, 0x04, 0x0b, 0x08, 0x00, 0x09, 0x00, 0x00, 0x00
        /*0020*/ 	.byte	0x00, 0x00, 0x00, 0x00


//--------------------- .nv.info._Z11diff_kernelPiS_S_i --------------------------
	.section	.nv.info._Z11diff_kernelPiS_S_i,"",@"SHT_CUDA_INFO"
	.sectionflags	@""
	.align	4


	//----- nvinfo : EIATTR_CUDA_API_VERSION
	.align		4
        /*0000*/ 	.byte	0x04, 0x37
        /*0002*/ 	.short	(.L_7 - .L_6)
.L_6:
        /*0004*/ 	.word	0x00000082


	//----- nvinfo : EIATTR_KPARAM_INFO
	.align		4
.L_7:
        /*0008*/ 	.byte	0x04, 0x17
        /*000a*/ 	.short	(.L_9 - .L_8)
.L_8:
        /*000c*/ 	.word	0x00000000
        /*0010*/ 	.short	0x0003
        /*0012*/ 	.short	0x0018
        /*0014*/ 	.byte	0x00, 0xf0, 0x11, 0x00


	//----- nvinfo : EIATTR_KPARAM_INFO
	.align		4
.L_9:
        /*0018*/ 	.byte	0x04, 0x17
        /*001a*/ 	.short	(.L_11 - .L_10)
.L_10:
        /*001c*/ 	.word	0x00000000
        /*0020*/ 	.short	0x0002
        /*0022*/ 	.short	0x0010
        /*0024*/ 	.byte	0x00, 0xf5, 0x21, 0x00


	//----- nvinfo : EIATTR_KPARAM_INFO
	.align		4
.L_11:
        /*0028*/ 	.byte	0x04, 0x17
        /*002a*/ 	.short	(.L_13 - .L_12)
.L_12:
        /*002c*/ 	.word	0x00000000
        /*0030*/ 	.short	0x0001
        /*0032*/ 	.short	0x0008
        /*0034*/ 	.byte	0x00, 0xf5, 0x21, 0x00


	//----- nvinfo : EIATTR_KPARAM_INFO
	.align		4
.L_13:
        /*0038*/ 	.byte	0x04, 0x17
        /*003a*/ 	.short	(.L_15 - .L_14)
.L_14:
        /*003c*/ 	.word	0x00000000
        /*0040*/ 	.short	0x0000
        /*0042*/ 	.short	0x0000
        /*0044*/ 	.byte	0x00, 0xf5, 0x21, 0x00


	//----- nvinfo : EIATTR_SPARSE_MMA_MASK
	.align		4
.L_15:
        /*0048*/ 	.byte	0x03, 0x50
        /*004a*/ 	.short	0x0000


	//----- nvinfo : EIATTR_MAXREG_COUNT
	.align		4
        /*004c*/ 	.byte	0x03, 0x1b
        /*004e*/ 	.short	0x00ff


	//----- nvinfo : EIATTR_MERCURY_ISA_VERSION
	.align		4
        /*0050*/ 	.byte	0x03, 0x5f
        /*0052*/ 	.short	0x0101


	//----- nvinfo : EIATTR_VRC_CTA_INIT_COUNT
	.align		4
        /*0054*/ 	.byte	0x02, 0x4a
	.zero		1
	.zero		1


	//----- nvinfo : EIATTR_EXIT_INSTR_OFFSETS
	.align		4
        /*0058*/ 	.byte	0x04, 0x1c
        /*005a*/ 	.short	(.L_17 - .L_16)


	//   ....[0]....
.L_16:
        /*005c*/ 	.word	0x00000030


	//   ....[1]....
        /*0060*/ 	.word	0x00000670


	//   ....[2]....
        /*0064*/ 	.word	0x00000940


	//   ....[3]....
        /*0068*/ 	.word	0x00000b10


	//   ....[4]....
        /*006c*/ 	.word	0x00000c20


	//----- nvinfo : EIATTR_CBANK_PARAM_SIZE
	.align		4
.L_17:
        /*0070*/ 	.byte	0x03, 0x19
        /*0072*/ 	.short	0x001c


	//----- nvinfo : EIATTR_PARAM_CBANK
	.align		4
        /*0074*/ 	.byte	0x04, 0x0a
        /*0076*/ 	.short	(.L_19 - .L_18)
	.align		4
.L_18:
        /*0078*/ 	.word	index@(.nv.constant0._Z11diff_kernelPiS_S_i)
        /*007c*/ 	.short	0x0380
        /*007e*/ 	.short	0x001c


	//----- nvinfo : EIATTR_SW_WAR
	.align		4
.L_19:
        /*0080*/ 	.byte	0x04, 0x36
        /*0082*/ 	.short	(.L_21 - .L_20)
.L_20:
        /*0084*/ 	.word	0x00000008
.L_21:


//--------------------- .nv.callgraph             --------------------------
	.section	.nv.callgraph,"",@"SHT_CUDA_CALLGRAPH"
	.align	4
	.sectionentsize	8
	.align		4
        /*0000*/ 	.word	0x00000000
	.align		4
        /*0004*/ 	.word	0xffffffff
	.align		4
        /*0008*/ 	.word	0x00000000
	.align		4
        /*000c*/ 	.word	0xfffffffe
	.align		4
        /*0010*/ 	.word	0x00000000
	.align		4
        /*0014*/ 	.word	0xfffffffd
	.align		4
        /*0018*/ 	.word	0x00000000
	.align		4
        /*001c*/ 	.word	0xfffffffc


//--------------------- .text._Z11diff_kernelPiS_S_i --------------------------
	.section	.text._Z11diff_kernelPiS_S_i,"ax",@progbits
	.align	128
        .global         _Z11diff_kernelPiS_S_i
        .type           _Z11diff_kernelPiS_S_i,@function
        .size           _Z11diff_kernelPiS_S_i,(.L_x_6 - _Z11diff_kernelPiS_S_i)
        .other          _Z11diff_kernelPiS_S_i,@"STO_CUDA_ENTRY STV_DEFAULT"
_Z11diff_kernelPiS_S_i:
.text._Z11diff_kernelPiS_S_i:
[----:B------:R-:W-:Y:S08]  /*0000*/  LDC R1, c[0x0][0x37c] ;  /* 0x0000df00ff017b82 */ /* 0x000ff00000000800 */
[----:B------:R-:W0:Y:S02]  /*0010*/  LDC R2, c[0x0][0x398] ;  /* 0x0000e600ff027b82 */ /* 0x000e240000000800 */
[----:B0-----:R-:W-:-:S13]  /*0020*/  ISETP.GE.AND P0, PT, R2, 0x1, PT ;  /* 0x000000010200780c */ /* 0x001fda0003f06270 */
[----:B------:R-:W-:Y:S05]  /*0030*/  @!P0 EXIT ;  /* 0x000000000000894d */ /* 0x000fea0003800000 */
[----:B------:R-:W0:Y:S01]  /*0040*/  S2R R3, SR_TID.X ;  /* 0x0000000000037919 */ /* 0x000e220000002100 */
[----:B------:R-:W0:Y:S01]  /*0050*/  LDCU UR4, c[0x0][0x360] ;  /* 0x00006c00ff0477ac */ /* 0x000e220008000800 */
[C---:B------:R-:W-:Y:S01]  /*0060*/  ISETP.GE.U32.AND P1, PT, R2.reuse, 0x10, PT ;  /* 0x000000100200780c */ /* 0x040fe20003f26070 */
[----:B------:R-:W0:Y:S01]  /*0070*/  S2R R0, SR_CTAID.X ;  /* 0x0000000000007919 */ /* 0x000e220000002500 */
[----:B------:R-:W-:Y:S01]  /*0080*/  LOP3.LUT R14, R2, 0xf, RZ, 0xc0, !PT ;  /* 0x0000000f020e7812 */ /* 0x000fe200078ec0ff */
[----:B------:R-:W1:Y:S03]  /*0090*/  LDCU.64 UR12, c[0x0][0x358] ;  /* 0x00006b00ff0c77ac */ /* 0x000e660008000a00 */
[----:B------:R-:W-:Y:S01]  /*00a0*/  ISETP.NE.AND P0, PT, R14, RZ, PT ;  /* 0x000000ff0e00720c */ /* 0x000fe20003f05270 */
[----:B0-----:R-:W-:Y:S02]  /*00b0*/  IMAD R3, R0, UR4, R3 ;  /* 0x0000000400037c24 */ /* 0x001fe4000f8e0203 */
[----:B------:R-:W-:-:S02]  /*00c0*/  HFMA2 R0, -RZ, RZ, 0, 0 ;  /* 0x00000000ff007431 */ /* 0x000fc400000001ff */
[----:B------:R-:W-:Y:S02]  /*00d0*/  IMAD R3, R3, R2, RZ ;  /* 0x0000000203037224 */ /* 0x000fe400078e02ff */
[----:B-1----:R-:W-:Y:S06]  /*00e0*/  @!P1 BRA `(.L_x_0) ;  /* 0x0000000400609947 */ /* 0x002fec0003800000 */
[----:B------:R-:W0:Y:S01]  /*00f0*/  LDCU.128 UR4, c[0x0][0x380] ;  /* 0x00007000ff0477ac */ /* 0x000e220008000c00 */
[----:B------:R-:W-:Y:S01]  /*0100*/  LOP3.LUT R0, R2, 0x7ffffff0, RZ, 0xc0, !PT ;  /* 0x7ffffff002007812 */ /* 0x000fe200078ec0ff */
[----:B------:R-:W-:Y:S01]  /*0110*/  IMAD.MOV.U32 R10, RZ, RZ, R3 ;  /* 0x000000ffff0a7224 */ /* 0x000fe200078e0003 */
[----:B------:R-:W1:Y:S02]  /*0120*/  LDCU.64 UR10, c[0x0][0x390] ;  /* 0x00007200ff0a77ac */ /* 0x000e640008000a00 */
[----:B------:R-:W-:Y:S01]  /*0130*/  IADD3 R11, PT, PT, -R0, RZ, RZ ;  /* 0x000000ff000b7210 */ /* 0x000fe20007ffe1ff */
[----:B0-----:R-:W-:Y:S02]  /*0140*/  UIADD3 UR8, UP0, UPT, UR4, 0x20, URZ ;  /* 0x0000002004087890 */ /* 0x001fe4000ff1e0ff */
[----:B------:R-:W-:Y:S02]  /*0150*/  UIADD3 UR6, UP1, UPT, UR6, 0x20, URZ ;  /* 0x0000002006067890 */ /* 0x000fe4000ff3e0ff */
[----:B-1----:R-:W-:-:S02]  /*0160*/  UIADD3 UR4, UP2, UPT, UR10, 0x20, URZ ;  /* 0x000000200a047890 */ /* 0x002fc4000ff5e0ff */
[----:B------:R-:W-:Y:S02]  /*0170*/  UIADD3.X UR9, UPT, UPT, URZ, UR5, URZ, UP0, !UPT ;  /* 0x00000005ff097290 */ /* 0x000fe400087fe4ff */
[----:B------:R-:W-:Y:S02]  /*0180*/  UIADD3.X UR7, UPT, UPT, URZ, UR7, URZ, UP1, !UPT ;  /* 0x00000007ff077290 */ /* 0x000fe40008ffe4ff */
[----:B------:R-:W-:-:S12]  /*0190*/  UIADD3.X UR5, UPT, UPT, URZ, UR11, URZ, UP2, !UPT ;  /* 0x0000000bff057290 */ /* 0x000fd800097fe4ff */
.L_x_1:
[----:B------:R-:W-:Y:S01]  /*01a0*/  MOV R5, UR9 ;  /* 0x0000000900057c02 */ /* 0x000fe20008000f00 */
[----:B------:R-:W-:Y:S01]  /*01b0*/  IMAD.U32 R4, RZ, RZ, UR8 ;  /* 0x00000008ff047e24 */ /* 0x000fe2000f8e00ff */
[----:B------:R-:W-:Y:S01]  /*01c0*/  MOV R7, UR7 ;  /* 0x0000000700077c02 */ /* 0x000fe20008000f00 */
[----:B------:R-:W-:Y:S02]  /*01d0*/  IMAD.U32 R6, RZ, RZ, UR6 ;  /* 0x00000006ff067e24 */ /* 0x000fe4000f8e00ff */
[----:B------:R-:W-:-:S04]  /*01e0*/  IMAD.WIDE R4, R10, 0x4, R4 ;  /* 0x000000040a047825 */ /* 0x000fc800078e0204 */
[----:B------:R-:W-:Y:S01]  /*01f0*/  IMAD.WIDE R6, R10, 0x4, R6 ;  /* 0x000000040a067825 */ /* 0x000fe200078e0206 */
[----:B------:R-:W2:Y:S04]  /*0200*/  LDG.E R12, desc[UR12][R4.64+-0x20] ;  /* 0xffffe00c040c7981 */ /* 0x000ea8000c1e1900 */
[----:B0-----:R-:W2:Y:S01]  /*0210*/  LDG.E R13, desc[UR12][R6.64+-0x20] ;  /* 0xffffe00c060d7981 */ /* 0x001ea2000c1e1900 */
[----:B------:R-:W-:Y:S01]  /*0220*/  MOV R9, UR5 ;  /* 0x0000000500097c02 */ /* 0x000fe20008000f00 */
[----:B------:R-:W-:-:S04]  /*0230*/  IMAD.U32 R8, RZ, RZ, UR4 ;  /* 0x00000004ff087e24 */ /* 0x000fc8000f8e00ff */
[----:B------:R-:W-:-:S04]  /*0240*/  IMAD.WIDE R8, R10, 0x4, R8 ;  /* 0x000000040a087825 */ /* 0x000fc800078e0208 */
[----:B--2---:R-:W-:-:S05]  /*0250*/  IMAD.IADD R13, R12, 0x1, -R13 ;  /* 0x000000010c0d7824 */ /* 0x004fca00078e0a0d */
[----:B------:R0:W-:Y:S04]  /*0260*/  STG.E desc[UR12][R8.64+-0x20], R13 ;  /* 0xffffe00d08007986 */ /* 0x0001e8000c10190c */
[----:B------:R-:W2:Y:S04]  /*0270*/  LDG.E R12, desc[UR12][R4.64+-0x1c] ;  /* 0xffffe40c040c7981 */ /* 0x000ea8000c1e1900 */
[----:B------:R-:W2:Y:S02]  /*0280*/  LDG.E R15, desc[UR12][R6.64+-0x1c] ;  /* 0xffffe40c060f7981 */ /* 0x000ea4000c1e1900 */
[----:B--2---:R-:W-:-:S05]  /*0290*/  IADD3 R15, PT, PT, R12, -R15, RZ ;  /* 0x8000000f0c0f7210 */ /* 0x004fca0007ffe0ff */
[----:B------:R1:W-:Y:S04]  /*02a0*/  STG.E desc[UR12][R8.64+-0x1c], R15 ;  /* 0xffffe40f08007986 */ /* 0x0003e8000c10190c */
[----:B------:R-:W2:Y:S04]  /*02b0*/  LDG.E R12, desc[UR12][R4.64+-0x18] ;  /* 0xffffe80c040c7981 */ /* 0x000ea8000c1e1900 */
[----:B------:R-:W2:Y:S02]  /*02c0*/  LDG.E R17, desc[UR12][R6.64+-0x18] ;  /* 0xffffe80c06117981 */ /* 0x000ea4000c1e1900 */
[----:B--2---:R-:W-:-:S05]  /*02d0*/  IMAD.IADD R17, R12, 0x1, -R17 ;  /* 0x000000010c117824 */ /* 0x004fca00078e0a11 */
[----:B------:R2:W-:Y:S04]  /*02e0*/  STG.E desc[UR12][R8.64+-0x18], R17 ;  /* 0xffffe81108007986 */ /* 0x0005e8000c10190c */
[----:B------:R-:W3:Y:S04]  /*02f0*/  LDG.E R12, desc[UR12][R4.64+-0x14] ;  /* 0xffffec0c040c7981 */ /* 0x000ee8000c1e1900 */
[----:B------:R-:W3:Y:S02]  /*0300*/  LDG.E R19, desc[UR12][R6.64+-0x14] ;  /* 0xffffec0c06137981 */ /* 0x000ee4000c1e1900 */
[----:B---3--:R-:W-:-:S05]  /*0310*/  IADD3 R19, PT, PT, R12, -R19, RZ ;  /* 0x800000130c137210 */ /* 0x008fca0007ffe0ff */
[----:B------:R3:W-:Y:S04]  /*0320*/  STG.E desc[UR12][R8.64+-0x14], R19 ;  /* 0xffffec1308007986 */ /* 0x0007e8000c10190c */
[----:B------:R-:W4:Y:S04]  /*0330*/  LDG.E R12, desc[UR12][R4.64+-0x10] ;  /* 0xfffff00c040c7981 */ /* 0x000f28000c1e1900 */
[----:B0-----:R-:W4:Y:S02]  /*0340*/  LDG.E R13, desc[UR12][R6.64+-0x10] ;  /* 0xfffff00c060d7981 */ /* 0x001f24000c1e1900 */
[----:B----4-:R-:W-:-:S05]  /*0350*/  IMAD.IADD R13, R12, 0x1, -R13 ;  /* 0x000000010c0d7824 */ /* 0x010fca00078e0a0d */
[----:B------:R0:W-:Y:S04]  /*0360*/  STG.E desc[UR12][R8.64+-0x10], R13 ;  /* 0xfffff00d08007986 */ /* 0x0001e8000c10190c */
[----:B------:R-:W4:Y:S04]  /*0370*/  LDG.E R12, desc[UR12][R4.64+-0xc] ;  /* 0xfffff40c040c7981 */ /* 0x000f28000c1e1900 */
[----:B-1----:R-:W4:Y:S02]  /*0380*/  LDG.E R15, desc[UR12][R6.64+-0xc] ;  /* 0xfffff40c060f7981 */ /* 0x002f24000c1e1900 */
[----:B----4-:R-:W-:-:S05]  /*0390*/  IADD3 R15, PT, PT, R12, -R15, RZ ;  /* 0x8000000f0c0f7210 */ /* 0x010fca0007ffe0ff */
[----:B------:R1:W-:Y:S04]  /*03a0*/  STG.E desc[UR12][R8.64+-0xc], R15 ;  /* 0xfffff40f08007986 */ /* 0x0003e8000c10190c */
[----:B------:R-:W4:Y:S04]  /*03b0*/  LDG.E R12, desc[UR12][R4.64+-0x8] ;  /* 0xfffff80c040c7981 */ /* 0x000f28000c1e1900 */
[----:B--2---:R-:W4:Y:S02]  /*03c0*/  LDG.E R17, desc[UR12][R6.64+-0x8] ;  /* 0xfffff80c06117981 */ /* 0x004f24000c1e1900 */
[----:B----4-:R-:W-:-:S05]  /*03d0*/  IMAD.IADD R17, R12, 0x1, -R17 ;  /* 0x000000010c117824 */ /* 0x010fca00078e0a11 */
[----:B------:R2:W-:Y:S04]  /*03e0*/  STG.E desc[UR12][R8.64+-0x8], R17 ;  /* 0xfffff81108007986 */ /* 0x0005e8000c10190c */
[----:B------:R-:W4:Y:S04]  /*03f0*/  LDG.E R12, desc[UR12][R4.64+-0x4] ;  /* 0xfffffc0c040c7981 */ /* 0x000f28000c1e1900 */
[----:B---3--:R-:W4:Y:S02]  /*0400*/  LDG.E R19, desc[UR12][R6.64+-0x4] ;  /* 0xfffffc0c06137981 */ /* 0x008f24000c1e1900 */
[----:B----4-:R-:W-:-:S05]  /*0410*/  IADD3 R19, PT, PT, R12, -R19, RZ ;  /* 0x800000130c137210 */ /* 0x010fca0007ffe0ff */
        /* <DEDUP_REMOVED lines=26> */
[----:B--2---:R-:W4:Y:S01]  /*05c0*/  LDG.E R17, desc[UR12][R6.64+0x18] ;  /* 0x0000180c06117981 */ /* 0x004f22000c1e1900 */
[----:B------:R-:W-:Y:S02]  /*05d0*/  VIADD R11, R11, 0x10 ;  /* 0x000000100b0b7836 */ /* 0x000fe40000000000 */
[----:B----4-:R-:W-:-:S05]  /*05e0*/  IMAD.IADD R17, R12, 0x1, -R17 ;  /* 0x000000010c117824 */ /* 0x010fca00078e0a11 */
[----:B------:R0:W-:Y:S04]  /*05f0*/  STG.E desc[UR12][R8.64+0x18], R17 ;  /* 0x0000181108007986 */ /* 0x0001e8000c10190c */
[----:B------:R-:W2:Y:S04]  /*0600*/  LDG.E R12, desc[UR12][R4.64+0x1c] ;  /* 0x00001c0c040c7981 */ /* 0x000ea8000c1e1900 */
[----:B---3--:R-:W2:Y:S01]  /*0610*/  LDG.E R19, desc[UR12][R6.64+0x1c] ;  /* 0x00001c0c06137981 */ /* 0x008ea2000c1e1900 */
[----:B------:R-:W-:Y:S02]  /*0620*/  ISETP.NE.AND P1, PT, R11, RZ, PT ;  /* 0x000000ff0b00720c */ /* 0x000fe40003f25270 */
[----:B------:R-:W-:-:S02]  /*0630*/  IADD3 R10, PT, PT, R10, 0x10, RZ ;  /* 0x000000100a0a7810 */ /* 0x000fc40007ffe0ff */
[----:B--2---:R-:W-:-:S05]  /*0640*/  IADD3 R19, PT, PT, R12, -R19, RZ ;  /* 0x800000130c137210 */ /* 0x004fca0007ffe0ff */
[----:B------:R0:W-:Y:S04]  /*0650*/  STG.E desc[UR12][R8.64+0x1c], R19 ;  /* 0x00001c1308007986 */ /* 0x0001e8000c10190c */
[----:B------:R-:W-:Y:S05]  /*0660*/  @P1 BRA `(.L_x_1) ;  /* 0xfffffff800cc1947 */ /* 0x000fea000383ffff */
.L_x_0:
[----:B------:R-:W-:Y:S05]  /*0670*/  @!P0 EXIT ;  /* 0x000000000000894d */ /* 0x000fea0003800000 */
[----:B------:R-:W-:Y:S02]  /*0680*/  ISETP.GE.U32.AND P0, PT, R14, 0x8, PT ;  /* 0x000000080e00780c */ /* 0x000fe40003f06070 */
[----:B------:R-:W-:-:S04]  /*0690*/  LOP3.LUT R12, R2, 0x7, RZ, 0xc0, !PT ;  /* 0x00000007020c7812 */ /* 0x000fc800078ec0ff */
[----:B------:R-:W-:-:S07]  /*06a0*/  ISETP.NE.AND P1, PT, R12, RZ, PT ;  /* 0x000000ff0c00720c */ /* 0x000fce0003f25270 */
[----:B------:R-:W-:Y:S06]  /*06b0*/  @!P0 BRA `(.L_x_2) ;  /* 0x0000000000a08947 */ /* 0x000fec0003800000 */
[----:B------:R-:W1:Y:S01]  /*06c0*/  LDC.64 R4, c[0x0][0x380] ;  /* 0x0000e000ff047b82 */ /* 0x000e620000000a00 */
[----:B------:R-:W-:-:S07]  /*06d0*/  IMAD.IADD R11, R3, 0x1, R0 ;  /* 0x00000001030b7824 */ /* 0x000fce00078e0200 */
[----:B------:R-:W2:Y:S08]  /*06e0*/  LDC.64 R6, c[0x0][0x388] ;  /* 0x0000e200ff067b82 */ /* 0x000eb00000000a00 */
[----:B0-----:R-:W0:Y:S01]  /*06f0*/  LDC.64 R8, c[0x0][0x390] ;  /* 0x0000e400ff087b82 */ /* 0x001e220000000a00 */
[----:B-1----:R-:W-:-:S05]  /*0700*/  IMAD.WIDE R4, R11, 0x4, R4 ;  /* 0x000000040b047825 */ /* 0x002fca00078e0204 */
[----:B------:R-:W3:Y:S01]  /*0710*/  LDG.E R10, desc[UR12][R4.64] ;  /* 0x0000000c040a7981 */ /* 0x000ee2000c1e1900 */
[----:B--2---:R-:W-:-:S05]  /*0720*/  IMAD.WIDE R6, R11, 0x4, R6 ;  /* 0x000000040b067825 */ /* 0x004fca00078e0206 */
[----:B------:R-:W3:Y:S01]  /*0730*/  LDG.E R13, desc[UR12][R6.64] ;  /* 0x0000000c060d7981 */ /* 0x000ee2000c1e1900 */
[----:B0-----:R-:W-:Y:S01]  /*0740*/  IMAD.WIDE R8, R11, 0x4, R8 ;  /* 0x000000040b087825 */ /* 0x001fe200078e0208 */
[----:B---3--:R-:W-:-:S05]  /*0750*/  IADD3 R13, PT, PT, R10, -R13, RZ ;  /* 0x8000000d0a0d7210 */ /* 0x008fca0007ffe0ff */
[----:B------:R0:W-:Y:S04]  /*0760*/  STG.E desc[UR12][R8.64], R13 ;  /* 0x0000000d08007986 */ /* 0x0001e8000c10190c */
[----:B------:R-:W2:Y:S04]  /*0770*/  LDG.E R10, desc[UR12][R4.64+0x4] ;  /* 0x0000040c040a7981 */ /* 0x000ea8000c1e1900 */
[----:B------:R-:W2:Y:S02]  /*0780*/  LDG.E R11, desc[UR12][R6.64+0x4] ;  /* 0x0000040c060b7981 */ /* 0x000ea4000c1e1900 */
[----:B--2---:R-:W-:-:S05]  /*0790*/  IMAD.IADD R11, R10, 0x1, -R11 ;  /* 0x000000010a0b7824 */ /* 0x004fca00078e0a0b */
[----:B------:R1:W-:Y:S04]  /*07a0*/  STG.E desc[UR12][R8.64+0x4], R11 ;  /* 0x0000040b08007986 */ /* 0x0003e8000c10190c */
[----:B------:R-:W2:Y:S04]  /*07b0*/  LDG.E R10, desc[UR12][R4.64+0x8] ;  /* 0x0000080c040a7981 */ /* 0x000ea8000c1e1900 */
[----:B------:R-:W2:Y:S02]  /*07c0*/  LDG.E R15, desc[UR12][R6.64+0x8] ;  /* 0x0000080c060f7981 */ /* 0x000ea4000c1e1900 */
[----:B--2---:R-:W-:-:S05]  /*07d0*/  IADD3 R15, PT, PT, R10, -R15, RZ ;  /* 0x8000000f0a0f7210 */ /* 0x004fca0007ffe0ff */
[----:B------:R2:W-:Y:S04]  /*07e0*/  STG.E desc[UR12][R8.64+0x8], R15 ;  /* 0x0000080f08007986 */ /* 0x0005e8000c10190c */
[----:B------:R-:W3:Y:S04]  /*07f0*/  LDG.E R10, desc[UR12][R4.64+0xc] ;  /* 0x00000c0c040a7981 */ /* 0x000ee8000c1e1900 */
[----:B------:R-:W3:Y:S02]  /*0800*/  LDG.E R17, desc[UR12][R6.64+0xc] ;  /* 0x00000c0c06117981 */ /* 0x000ee4000c1e1900 */
[----:B---3--:R-:W-:-:S05]  /*0810*/  IMAD.IADD R17, R10, 0x1, -R17 ;  /* 0x000000010a117824 */ /* 0x008fca00078e0a11 */
[----:B------:R3:W-:Y:S04]  /*0820*/  STG.E desc[UR12][R8.64+0xc], R17 ;  /* 0x00000c1108007986 */ /* 0x0007e8000c10190c */
[----:B------:R-:W4:Y:S04]  /*0830*/  LDG.E R10, desc[UR12][R4.64+0x10] ;  /* 0x0000100c040a7981 */ /* 0x000f28000c1e1900 */
[----:B0-----:R-:W4:Y:S02]  /*0840*/  LDG.E R13, desc[UR12][R6.64+0x10] ;  /* 0x0000100c060d7981 */ /* 0x001f24000c1e1900 */
[----:B----4-:R-:W-:-:S05]  /*0850*/  IADD3 R13, PT, PT, R10, -R13, RZ ;  /* 0x8000000d0a0d7210 */ /* 0x010fca0007ffe0ff */
[----:B------:R4:W-:Y:S04]  /*0860*/  STG.E desc[UR12][R8.64+0x10], R13 ;  /* 0x0000100d08007986 */ /* 0x0009e8000c10190c */
[----:B------:R-:W5:Y:S04]  /*0870*/  LDG.E R10, desc[UR12][R4.64+0x14] ;  /* 0x0000140c040a7981 */ /* 0x000f68000c1e1900 */
[----:B-1----:R-:W5:Y:S02]  /*0880*/  LDG.E R11, desc[UR12][R6.64+0x14] ;  /* 0x0000140c060b7981 */ /* 0x002f64000c1e1900 */
[----:B-----5:R-:W-:-:S05]  /*0890*/  IMAD.IADD R11, R10, 0x1, -R11 ;  /* 0x000000010a0b7824 */ /* 0x020fca00078e0a0b */
[----:B------:R4:W-:Y:S04]  /*08a0*/  STG.E desc[UR12][R8.64+0x14], R11 ;  /* 0x0000140b08007986 */ /* 0x0009e8000c10190c */
[----:B------:R-:W5:Y:S04]  /*08b0*/  LDG.E R10, desc[UR12][R4.64+0x18] ;  /* 0x0000180c040a7981 */ /* 0x000f68000c1e1900 */
[----:B--2---:R-:W5:Y:S02]  /*08c0*/  LDG.E R15, desc[UR12][R6.64+0x18] ;  /* 0x0000180c060f7981 */ /* 0x004f64000c1e1900 */
[----:B-----5:R-:W-:-:S05]  /*08d0*/  IADD3 R15, PT, PT, R10, -R15, RZ ;  /* 0x8000000f0a0f7210 */ /* 0x020fca0007ffe0ff */
[----:B------:R4:W-:Y:S04]  /*08e0*/  STG.E desc[UR12][R8.64+0x18], R15 ;  /* 0x0000180f08007986 */ /* 0x0009e8000c10190c */
[----:B------:R-:W2:Y:S04]  /*08f0*/  LDG.E R10, desc[UR12][R4.64+0x1c] ;  /* 0x00001c0c040a7981 */ /* 0x000ea8000c1e1900 */
[----:B---3--:R-:W2:Y:S01]  /*0900*/  LDG.E R17, desc[UR12][R6.64+0x1c] ;  /* 0x00001c0c06117981 */ /* 0x008ea2000c1e1900 */
[----:B------:R-:W-:Y:S01]  /*0910*/  IADD3 R0, PT, PT, R0, 0x8, RZ ;  /* 0x0000000800007810 */ /* 0x000fe20007ffe0ff */
[----:B--2---:R-:W-:-:S05]  /*0920*/  IMAD.IADD R17, R10, 0x1, -R17 ;  /* 0x000000010a117824 */ /* 0x004fca00078e0a11 */
[----:B------:R4:W-:Y:S02]  /*0930*/  STG.E desc[UR12][R8.64+0x1c], R17 ;  /* 0x00001c1108007986 */ /* 0x0009e4000c10190c */
.L_x_2:
[----:B------:R-:W-:Y:S05]  /*0940*/  @!P1 EXIT ;  /* 0x000000000000994d */ /* 0x000fea0003800000 */
[----:B------:R-:W-:Y:S02]  /*0950*/  ISETP.GE.U32.AND P0, PT, R12, 0x4, PT ;  /* 0x000000040c00780c */ /* 0x000fe40003f06070 */
[----:B------:R-:W-:-:S04]  /*0960*/  LOP3.LUT R2, R2, 0x3, RZ, 0xc0, !PT ;  /* 0x0000000302027812 */ /* 0x000fc800078ec0ff */
[----:B------:R-:W-:-:S07]  /*0970*/  ISETP.NE.AND P1, PT, R2, RZ, PT ;  /* 0x000000ff0200720c */ /* 0x000fce0003f25270 */
[----:B------:R-:W-:Y:S06]  /*0980*/  @!P0 BRA `(.L_x_3) ;  /* 0x0000000000608947 */ /* 0x000fec0003800000 */
[----:B------:R-:W1:Y:S01]  /*0990*/  LDC.64 R4, c[0x0][0x380] ;  /* 0x0000e000ff047b82 */ /* 0x000e620000000a00 */
[----:B0---4-:R-:W-:-:S07]  /*09a0*/  IMAD.IADD R13, R3, 0x1, R0 ;  /* 0x00000001030d7824 */ /* 0x011fce00078e0200 */
[----:B------:R-:W0:Y:S08]  /*09b0*/  LDC.64 R6, c[0x0][0x388] ;  /* 0x0000e200ff067b82 */ /* 0x000e300000000a00 */
[----:B------:R-:W2:Y:S01]  /*09c0*/  LDC.64 R8, c[0x0][0x390] ;  /* 0x0000e400ff087b82 */ /* 0x000ea20000000a00 */
[----:B-1----:R-:W-:-:S05]  /*09d0*/  IMAD.WIDE R4, R13, 0x4, R4 ;  /* 0x000000040d047825 */ /* 0x002fca00078e0204 */
[----:B------:R-:W3:Y:S01]  /*09e0*/  LDG.E R10, desc[UR12][R4.64] ;  /* 0x0000000c040a7981 */ /* 0x000ee2000c1e1900 */
[----:B0-----:R-:W-:-:S05]  /*09f0*/  IMAD.WIDE R6, R13, 0x4, R6 ;  /* 0x000000040d067825 */ /* 0x001fca00078e0206 */
[----:B------:R-:W3:Y:S01]  /*0a00*/  LDG.E R11, desc[UR12][R6.64] ;  /* 0x0000000c060b7981 */ /* 0x000ee2000c1e1900 */
[----:B--2---:R-:W-:Y:S01]  /*0a10*/  IMAD.WIDE R8, R13, 0x4, R8 ;  /* 0x000000040d087825 */ /* 0x004fe200078e0208 */
        /* <DEDUP_REMOVED lines=10> */
[----:B------:R-:W2:Y:S04]  /*0ac0*/  LDG.E R10, desc[UR12][R4.64+0xc] ;  /* 0x00000c0c040a7981 */ /* 0x000ea8000c1e1900 */
[----:B------:R-:W2:Y:S01]  /*0ad0*/  LDG.E R17, desc[UR12][R6.64+0xc] ;  /* 0x00000c0c06117981 */ /* 0x000ea2000c1e1900 */
[----:B------:R-:W-:Y:S01]  /*0ae0*/  IADD3 R0, PT, PT, R0, 0x4, RZ ;  /* 0x0000000400007810 */ /* 0x000fe20007ffe0ff */
[----:B--2---:R-:W-:-:S05]  /*0af0*/  IMAD.IADD R17, R10, 0x1, -R17 ;  /* 0x000000010a117824 */ /* 0x004fca00078e0a11 */
[----:B------:R1:W-:Y:S02]  /*0b00*/  STG.E desc[UR12][R8.64+0xc], R17 ;  /* 0x00000c1108007986 */ /* 0x0003e4000c10190c */
.L_x_3:
[----:B------:R-:W-:Y:S05]  /*0b10*/  @!P1 EXIT ;  /* 0x000000000000994d */ /* 0x000fea0003800000 */
[----:B01--4-:R-:W0:Y:S01]  /*0b20*/  LDC.64 R8, c[0x0][0x390] ;  /* 0x0000e400ff087b82 */ /* 0x013e220000000a00 */
[----:B------:R-:W-:Y:S01]  /*0b30*/  IMAD.IADD R15, R3, 0x1, R0 ;  /* 0x00000001030f7824 */ /* 0x000fe200078e0200 */
[----:B------:R-:W-:-:S06]  /*0b40*/  IADD3 R0, PT, PT, -R2, RZ, RZ ;  /* 0x000000ff02007210 */ /* 0x000fcc0007ffe1ff */
[----:B------:R-:W1:Y:S08]  /*0b50*/  LDC.64 R12, c[0x0][0x380] ;  /* 0x0000e000ff0c7b82 */ /* 0x000e700000000a00 */
[----:B------:R-:W2:Y:S02]  /*0b60*/  LDC.64 R10, c[0x0][0x388] ;  /* 0x0000e200ff0a7b82 */ /* 0x000ea40000000a00 */
.L_x_4:
[----:B--2---:R-:W-:-:S04]  /*0b70*/  IMAD.WIDE R4, R15, 0x4, R10 ;  /* 0x000000040f047825 */ /* 0x004fc800078e020a */
[C---:B-1----:R-:W-:Y:S02]  /*0b80*/  IMAD.WIDE R6, R15.reuse, 0x4, R12 ;  /* 0x000000040f067825 */ /* 0x042fe400078e020c */
[----:B------:R-:W2:Y:S04]  /*0b90*/  LDG.E R5, desc[UR12][R4.64] ;  /* 0x0000000c04057981 */ /* 0x000ea8000c1e1900 */
[----:B------:R-:W2:Y:S01]  /*0ba0*/  LDG.E R6, desc[UR12][R6.64] ;  /* 0x0000000c06067981 */ /* 0x000ea2000c1e1900 */
[----:B------:R-:W-:Y:S01]  /*0bb0*/  IADD3 R0, PT, PT, R0, 0x1, RZ ;  /* 0x0000000100007810 */ /* 0x000fe20007ffe0ff */
[C---:B0--3--:R-:W-:Y:S01]  /*0bc0*/  IMAD.WIDE R2, R15.reuse, 0x4, R8 ;  /* 0x000000040f027825 */ /* 0x049fe200078e0208 */
[----:B------:R-:W-:Y:S02]  /*0bd0*/  IADD3 R15, PT, PT, R15, 0x1, RZ ;  /* 0x000000010f0f7810 */ /* 0x000fe40007ffe0ff */
[----:B------:R-:W-:Y:S01]  /*0be0*/  ISETP.NE.AND P0, PT, R0, RZ, PT ;  /* 0x000000ff0000720c */ /* 0x000fe20003f05270 */
[----:B--2---:R-:W-:-:S05]  /*0bf0*/  IMAD.IADD R17, R6, 0x1, -R5 ;  /* 0x0000000106117824 */ /* 0x004fca00078e0a05 */
[----:B------:R3:W-:Y:S07]  /*0c00*/  STG.E desc[UR12][R2.64], R17 ;  /* 0x0000001102007986 */ /* 0x0007ee000c10190c */
[----:B------:R-:W-:Y:S05]  /*0c10*/  @P0 BRA `(.L_x_4) ;  /* 0xfffffffc00d40947 */ /* 0x000fea000383ffff */
[----:B------:R-:W-:Y:S05]  /*0c20*/  EXIT ;  /* 0x000000000000794d */ /* 0x000fea0003800000 */
.L_x_5:
[----:B------:R-:W-:-:S00]  /*0c30*/  BRA `(.L_x_5) ;  /* 0xfffffffc00fc7947 */ /* 0x000fc0000383ffff */
[----:B------:R-:W-:-:S00]  /*0c40*/  NOP ;  /* 0x0000000000007918 */ /* 0x000fc00000000000 */
        /* <DEDUP_REMOVED lines=11> */
.L_x_6:


//--------------------- .nv.shared.reserved.0     --------------------------
	.section	.nv.shared.reserved.0,"aw",@nobits
	.weak		__nv_reservedSMEM_offset_0_alias
	.size		__nv_reservedSMEM_offset_0_alias, 0, 64
	.other		__nv_reservedSMEM_offset_0_alias,@"STO_CUDA_RESERVED_SHARED STV_DEFAULT"
__nv_reservedSMEM_offset_0_alias:
	.zero		0
	.zero		64


//--------------------- .nv.constant0._Z11diff_kernelPiS_S_i --------------------------
	.section	.nv.constant0._Z11diff_kernelPiS_S_i,"a",@progbits
	.sectionflags	@""
	.align	4
.nv.constant0._Z11diff_kernelPiS_S_i:
	.zero		924


//--------------------- SYMBOLS --------------------------

	.type		.nv.reservedSmem.offset0,@object
	.size		.nv.reservedSmem.offset0,0x4
